//
// Generated by NVIDIA NVVM Compiler
//
// Compiler Build ID: CL-36424714
// Cuda compilation tools, release 13.0, V13.0.88
// Based on NVVM 20.0.0
//

.version 9.0
.target sm_100
.address_size 64

	// .globl	_Z13algebraKernelPii
.extern .func  (.param .b32 func_retval0) vprintf
(
	.param .b64 vprintf_param_0,
	.param .b64 vprintf_param_1
)
;
.global .align 1 .b8 $str[31] = {105, 110, 100, 101, 120, 32, 61, 32, 37, 100, 32, 124, 32, 120, 32, 61, 32, 37, 100, 32, 124, 32, 121, 32, 61, 32, 37, 100, 32, 10};

.visible .entry _Z13algebraKernelPii(
	.param .u64 .ptr .align 1 _Z13algebraKernelPii_param_0,
	.param .u32 _Z13algebraKernelPii_param_1
)
{
	.local .align 8 .b8 	__local_depot0[16];
	.reg .b64 	%SP;
	.reg .b64 	%SPL;
	.reg .b32 	%r<9>;
	.reg .b64 	%rd<9>;

	mov.u64 	%SPL, __local_depot0;
	cvta.local.u64 	%SP, %SPL;
	ld.param.u64 	%rd1, [_Z13algebraKernelPii_param_0];
	ld.param.u32 	%r1, [_Z13algebraKernelPii_param_1];
	cvta.to.global.u64 	%rd2, %rd1;
	add.u64 	%rd3, %SP, 0;
	add.u64 	%rd4, %SPL, 0;
	mov.u32 	%r2, %tid.x;
	mov.u32 	%r3, %ctaid.x;
	mad.lo.s32 	%r4, %r2, %r3, %r2;
	add.s32 	%r5, %r4, %r3;
	st.local.v2.u32 	[%rd4], {%r5, %r2};
	st.local.u32 	[%rd4+8], %r3;
	mov.u64 	%rd5, $str;
	cvta.global.u64 	%rd6, %rd5;
	{ // callseq 0, 0
	.param .b64 param0;
	st.param.b64 	[param0], %rd6;
	.param .b64 param1;
	st.param.b64 	[param1], %rd3;
	.param .b32 retval0;
	call.uni (retval0), 
	vprintf, 
	(
	param0, 
	param1
	);
	ld.param.b32 	%r6, [retval0];
	} // callseq 0
	mad.lo.s32 	%r8, %r1, %r2, %r3;
	mul.wide.s32 	%rd7, %r5, 4;
	add.s64 	%rd8, %rd2, %rd7;
	st.global.u32 	[%rd8], %r8;
	ret;

}


// ===== COMPILED SASS (sm_100) =====

	.target	sm_100

	.elftype	@"ET_EXEC"


//--------------------- .note.nv.tkinfo           --------------------------
	.section	.note.nv.tkinfo,"",@"SHT_NOTE"
	.sectionflags	@"SHF_NOTE_NV_TKINFO"
	.tkinfo
        /*0018*/ 	.word	0x00000002
        /*0030*/ 	.string	""
        /*0030*/ 	.string	"ptxas"
        /*0030*/ 	.string	"Cuda compilation tools, release 13.0, V13.0.88"
        /*0030*/ 	.string	"Build cuda_13.0.r13.0/compiler.36424714_0"
        /*0030*/ 	.string	"-arch sm_100 -m 64 "



//--------------------- .note.nv.cuinfo           --------------------------
	.section	.note.nv.cuinfo,"",@"SHT_NOTE"
	.sectionflags	@"SHF_NOTE_NV_CUINFO"
        /*0018*/ 	.short	0x0002
        /*001a*/ 	.short	0x0064
        /*001c*/ 	.short	0x0082
	.zero		2


//--------------------- .nv.info                  --------------------------
	.section	.nv.info,"",@"SHT_CUDA_INFO"
	.align	4


	//----- nvinfo : EIATTR_REGCOUNT
	.align		4
        /*0000*/ 	.byte	0x04, 0x2f
        /*0002*/ 	.short	(.L_2 - .L_1)
	.align		4
.L_1:
        /*0004*/ 	.word	index@(_Z13algebraKernelPii)
        /*0008*/ 	.word	0x00000018


	//----- nvinfo : EIATTR_FRAME_SIZE
	.align		4
.L_2:
        /*000c*/ 	.byte	0x04, 0x11
        /*000e*/ 	.short	(.L_4 - .L_3)
	.align		4
.L_3:
        /*0010*/ 	.word	index@(_Z13algebraKernelPii)
        /*0014*/ 	.word	0x00000010


	//----- nvinfo : EIATTR_MIN_STACK_SIZE
	.align		4
.L_4:
        /*0018*/ 	.byte	0x04, 0x12
        /*001a*/ 	.short	(.L_6 - .L_5)
	.align		4
.L_5:
        /*001c*/ 	.word	index@(_Z13algebraKernelPii)
        /*0020*/ 	.word	0x00000010
.L_6:


//--------------------- .nv.compat                --------------------------
	.section	.nv.compat,"",@"SHT_CUDA_COMPAT_INFO"
	.align	4
        /*0000*/ 	.byte	0x02, 0x09, 0x00, 0x00, 0x02, 0x02, 0x01, 0x00, 0x02, 0x05, 0x05, 0x00, 0x03, 0x07, 0x01, 0x01
        /*0010*/ 	.byte	0x02, 0x03, 0x00, 0x00, 0x02, 0x06, 0x01, 0x00, 0x04, 0x0b, 0x08, 0x00, 0x09, 0x00, 0x00, 0x00
        /*0020*/ 	.byte	0x00, 0x00, 0x00, 0x00


//--------------------- .nv.info._Z13algebraKernelPii --------------------------
	.section	.nv.info._Z13algebraKernelPii,"",@"SHT_CUDA_INFO"
	.sectionflags	@""
	.align	4


	//----- nvinfo : EIATTR_CUDA_API_VERSION
	.align		4
        /*0000*/ 	.byte	0x04, 0x37
        /*0002*/ 	.short	(.L_8 - .L_7)
.L_7:
        /*0004*/ 	.word	0x00000082


	//----- nvinfo : EIATTR_KPARAM_INFO
	.align		4
.L_8:
        /*0008*/ 	.byte	0x04, 0x17
        /*000a*/ 	.short	(.L_10 - .L_9)
.L_9:
        /*000c*/ 	.word	0x00000000
        /*0010*/ 	.short	0x0001
        /*0012*/ 	.short	0x0008
        /*0014*/ 	.byte	0x00, 0xf0, 0x11, 0x00


	//----- nvinfo : EIATTR_KPARAM_INFO
	.align		4
.L_10:
        /*0018*/ 	.byte	0x04, 0x17
        /*001a*/ 	.short	(.L_12 - .L_11)
.L_11:
        /*001c*/ 	.word	0x00000000
        /*0020*/ 	.short	0x0000
        /*0022*/ 	.short	0x0000
        /*0024*/ 	.byte	0x00, 0xf5, 0x21, 0x00


	//----- nvinfo : EIATTR_SPARSE_MMA_MASK
	.align		4
.L_12:
        /*0028*/ 	.byte	0x03, 0x50
        /*002a*/ 	.short	0x0000


	//----- nvinfo : EIATTR_MAXREG_COUNT
	.align		4
        /*002c*/ 	.byte	0x03, 0x1b
        /*002e*/ 	.short	0x00ff


	//----- nvinfo : EIATTR_EXTERNS
	.align		4
        /*0030*/ 	.byte	0x04, 0x0f
        /*0032*/ 	.short	(.L_14 - .L_13)


	//   ....[0]....
	.align		4
.L_13:
        /*0034*/ 	.word	index@(vprintf)


	//----- nvinfo : EIATTR_MERCURY_ISA_VERSION
	.align		4
.L_14:
        /*0038*/ 	.byte	0x03, 0x5f
        /*003a*/ 	.short	0x0101


	//----- nvinfo : EIATTR_VRC_CTA_INIT_COUNT
	.align		4
        /*003c*/ 	.byte	0x02, 0x4a
	.zero		1
	.zero		1


	//----- nvinfo : EIATTR_SYSCALL_OFFSETS
	.align		4
        /*0040*/ 	.byte	0x04, 0x46
        /*0042*/ 	.short	(.L_16 - .L_15)


	//   ....[0]....
.L_15:
        /*0044*/ 	.word	0x00000130


	//----- nvinfo : EIATTR_EXIT_INSTR_OFFSETS
	.align		4
.L_16:
        /*0048*/ 	.byte	0x04, 0x1c
        /*004a*/ 	.short	(.L_18 - .L_17)


	//   ....[0]....
.L_17:
        /*004c*/ 	.word	0x00000190


	//----- nvinfo : EIATTR_CBANK_PARAM_SIZE
	.align		4
.L_18:
        /*0050*/ 	.byte	0x03, 0x19
        /*0052*/ 	.short	0x000c


	//----- nvinfo : EIATTR_PARAM_CBANK
	.align		4
        /*0054*/ 	.byte	0x04, 0x0a
        /*0056*/ 	.short	(.L_20 - .L_19)
	.align		4
.L_19:
        /*0058*/ 	.word	index@(.nv.constant0._Z13algebraKernelPii)
        /*005c*/ 	.short	0x0380
        /*005e*/ 	.short	0x000c


	//----- nvinfo : EIATTR_SW_WAR
	.align		4
.L_20:
        /*0060*/ 	.byte	0x04, 0x36
        /*0062*/ 	.short	(.L_22 - .L_21)
.L_21:
        /*0064*/ 	.word	0x00000008
.L_22:


//--------------------- .nv.callgraph             --------------------------
	.section	.nv.callgraph,"",@"SHT_CUDA_CALLGRAPH"
	.align	4
	.sectionentsize	8
	.align		4
        /*0000*/ 	.word	0x00000000
	.align		4
        /*0004*/ 	.word	0xffffffff
	.align		4
        /*0008*/ 	.word	index@(_Z13algebraKernelPii)
	.align		4
        /*000c*/ 	.word	index@(vprintf)
	.align		4
        /*0010*/ 	.word	0x00000000
	.align		4
        /*0014*/ 	.word	0xfffffffe
	.align		4
        /*0018*/ 	.word	0x00000000
	.align		4
        /*001c*/ 	.word	0xfffffffd
	.align		4
        /*0020*/ 	.word	0x00000000
	.align		4
        /*0024*/ 	.word	0xfffffffc


//--------------------- .nv.constant4             --------------------------
	.section	.nv.constant4,"a",@progbits
	.align	8
	.align		8
.nv.constant4:
        /*0000*/ 	.dword	vprintf
	.align		8
        /*0008*/ 	.dword	$str


//--------------------- .text._Z13algebraKernelPii --------------------------
	.section	.text._Z13algebraKernelPii,"ax",@progbits
	.align	128
        .global         _Z13algebraKernelPii
        .type           _Z13algebraKernelPii,@function
        .size           _Z13algebraKernelPii,(.L_x_2 - _Z13algebraKernelPii)
        .other          _Z13algebraKernelPii,@"STO_CUDA_ENTRY STV_DEFAULT"
_Z13algebraKernelPii:
.text._Z13algebraKernelPii:
[----:B------:R-:W0:Y:S01]  /*0000*/  LDC R1, c[0x0][0x37c] ;  /* 0x0000df00ff017b82 */ /* 0x000e220000000800 */
[----:B------:R-:W1:Y:S01]  /*0010*/  S2R R18, SR_CTAID.X ;  /* 0x0000000000127919 */ /* 0x000e620000002500 */
[----:B0-----:R-:W-:Y:S01]  /*0020*/  IADD3 R1, PT, PT, R1, -0x10, RZ ;  /* 0xfffffff001017810 */ /* 0x001fe20007ffe0ff */
[----:B------:R-:W0:Y:S01]  /*0030*/  LDCU UR4, c[0x0][0x2f8] ;  /* 0x00005f00ff0477ac */ /* 0x000e220008000800 */
[----:B------:R-:W-:Y:S01]  /*0040*/  MOV R0, 0x0 ;  /* 0x0000000000007802 */ /* 0x000fe20000000f00 */
[----:B------:R-:W2:Y:S01]  /*0050*/  S2R R17, SR_TID.X ;  /* 0x0000000000117919 */ /* 0x000ea20000002100 */
[----:B------:R-:W3:Y:S01]  /*0060*/  LDCU UR5, c[0x0][0x2fc] ;  /* 0x00005f80ff0577ac */ /* 0x000ee20008000800 */
[----:B------:R-:W4:Y:S01]  /*0070*/  LDCU.64 UR6, c[0x4][0x8] ;  /* 0x01000100ff0677ac */ /* 0x000f220008000a00 */
[----:B------:R-:W5:Y:S01]  /*0080*/  LDCU.64 UR36, c[0x0][0x358] ;  /* 0x00006b00ff2477ac */ /* 0x000f620008000a00 */
[----:B0-----:R-:W-:-:S05]  /*0090*/  IADD3 R6, P0, PT, R1, UR4, RZ ;  /* 0x0000000401067c10 */ /* 0x001fca000ff1e0ff */
[----:B---3--:R-:W-:Y:S02]  /*00a0*/  IMAD.X R7, RZ, RZ, UR5, P0 ;  /* 0x00000005ff077e24 */ /* 0x008fe400080e06ff */
[----:B----4-:R-:W-:Y:S01]  /*00b0*/  IMAD.U32 R4, RZ, RZ, UR6 ;  /* 0x00000006ff047e24 */ /* 0x010fe2000f8e00ff */
[----:B------:R-:W-:Y:S01]  /*00c0*/  MOV R5, UR7 ;  /* 0x0000000700057c02 */ /* 0x000fe20008000f00 */
[----:B-1----:R0:W-:Y:S01]  /*00d0*/  STL [R1+0x8], R18 ;  /* 0x0000081201007387 */ /* 0x0021e20000100800 */
[----:B--2---:R-:W-:-:S05]  /*00e0*/  IMAD R3, R17, R18, R17 ;  /* 0x0000001211037224 */ /* 0x004fca00078e0211 */
[----:B------:R-:W-:Y:S02]  /*00f0*/  IADD3 R16, PT, PT, R3, R18, RZ ;  /* 0x0000001203107210 */ /* 0x000fe40007ffe0ff */
[----:B------:R0:W1:Y:S03]  /*0100*/  LDC.64 R2, c[0x4][R0] ;  /* 0x0100000000027b82 */ /* 0x0000660000000a00 */
[----:B-----5:R0:W-:Y:S02]  /*0110*/  STL.64 [R1], R16 ;  /* 0x0000001001007387 */ /* 0x0201e40000100a00 */
[----:B------:R-:W-:-:S07]  /*0120*/  LEPC R20, `(.L_x_0) ;  /* 0x000000001014794e */ /* 0x000fce0000000000 */
[----:B01----:R-:W-:Y:S05]  /*0130*/  CALL.ABS.NOINC R2 ;  /* 0x0000000002007343 */ /* 0x003fea0003c00000 */
.L_x_0:
[----:B------:R-:W0:Y:S01]  /*0140*/  LDC.64 R2, c[0x0][0x380] ;  /* 0x0000e000ff027b82 */ /* 0x000e220000000a00 */
[----:B------:R-:W1:Y:S02]  /*0150*/  LDCU UR4, c[0x0][0x388] ;  /* 0x00007100ff0477ac */ /* 0x000e640008000800 */
[----:B-1----:R-:W-:Y:S02]  /*0160*/  IMAD R5, R17, UR4, R18 ;  /* 0x0000000411057c24 */ /* 0x002fe4000f8e0212 */
[----:B0-----:R-:W-:-:S05]  /*0170*/  IMAD.WIDE R16, R16, 0x4, R2 ;  /* 0x0000000410107825 */ /* 0x001fca00078e0202 */
[----:B------:R-:W-:Y:S01]  /*0180*/  STG.E desc[UR36][R16.64], R5 ;  /* 0x0000000510007986 */ /* 0x000fe2000c101924 */
[----:B------:R-:W-:Y:S05]  /*0190*/  EXIT ;  /* 0x000000000000794d */ /* 0x000fea0003800000 */
.L_x_1:
[----:B------:R-:W-:-:S00]  /*01a0*/  BRA `(.L_x_1) ;  /* 0xfffffffc00fc7947 */ /* 0x000fc0000383ffff */
[----:B------:R-:W-:-:S00]  /*01b0*/  NOP ;  /* 0x0000000000007918 */ /* 0x000fc00000000000 */
        /* <DEDUP_REMOVED lines=12> */
.L_x_2:


//--------------------- .nv.global.init           --------------------------
	.section	.nv.global.init,"aw",@progbits
.nv.global.init:
	.type		$str,@object
	.size		$str,(.L_0 - $str)
$str:
        /*0000*/ 	.byte	0x69, 0x6e, 0x64, 0x65, 0x78, 0x20, 0x3d, 0x20, 0x25, 0x64, 0x20, 0x7c, 0x20, 0x78, 0x20, 0x3d
        /*0010*/ 	.byte	0x20, 0x25, 0x64, 0x20, 0x7c, 0x20, 0x79, 0x20, 0x3d, 0x20, 0x25, 0x64, 0x20, 0x0a, 0x00
.L_0:


//--------------------- .nv.shared.reserved.0     --------------------------
	.section	.nv.shared.reserved.0,"aw",@nobits
	.weak		__nv_reservedSMEM_offset_0_alias
	.size		__nv_reservedSMEM_offset_0_alias, 0, 64
	.other		__nv_reservedSMEM_offset_0_alias,@"STO_CUDA_RESERVED_SHARED STV_DEFAULT"
__nv_reservedSMEM_offset_0_alias:
	.zero		0
	.zero		64


//--------------------- .nv.constant0._Z13algebraKernelPii --------------------------
	.section	.nv.constant0._Z13algebraKernelPii,"a",@progbits
	.sectionflags	@""
	.align	4
.nv.constant0._Z13algebraKernelPii:
	.zero		908


//--------------------- SYMBOLS --------------------------

	.type		.nv.reservedSmem.offset0,@object
	.size		.nv.reservedSmem.offset0,0x4
	.type		vprintf,@function
